//
// Generated by NVIDIA NVVM Compiler
//
// Compiler Build ID: CL-36424714
// Cuda compilation tools, release 13.0, V13.0.88
// Based on NVVM 20.0.0
//

.version 9.0
.target sm_100
.address_size 64

	// .globl	_Z12vecAddKernelPKdS0_Pdi

.visible .entry _Z12vecAddKernelPKdS0_Pdi(
	.param .u64 .ptr .align 1 _Z12vecAddKernelPKdS0_Pdi_param_0,
	.param .u64 .ptr .align 1 _Z12vecAddKernelPKdS0_Pdi_param_1,
	.param .u64 .ptr .align 1 _Z12vecAddKernelPKdS0_Pdi_param_2,
	.param .u32 _Z12vecAddKernelPKdS0_Pdi_param_3
)
{
	.reg .pred 	%p<2>;
	.reg .b32 	%r<6>;
	.reg .b64 	%rd<11>;
	.reg .b64 	%fd<4>;

	ld.param.u64 	%rd1, [_Z12vecAddKernelPKdS0_Pdi_param_0];
	ld.param.u64 	%rd2, [_Z12vecAddKernelPKdS0_Pdi_param_1];
	ld.param.u64 	%rd3, [_Z12vecAddKernelPKdS0_Pdi_param_2];
	ld.param.u32 	%r2, [_Z12vecAddKernelPKdS0_Pdi_param_3];
	mov.u32 	%r3, %ctaid.x;
	mov.u32 	%r4, %ntid.x;
	mov.u32 	%r5, %tid.x;
	mad.lo.s32 	%r1, %r3, %r4, %r5;
	setp.ge.s32 	%p1, %r1, %r2;
	@%p1 bra 	$L__BB0_2;
	cvta.to.global.u64 	%rd4, %rd1;
	cvta.to.global.u64 	%rd5, %rd2;
	cvta.to.global.u64 	%rd6, %rd3;
	mul.wide.s32 	%rd7, %r1, 8;
	add.s64 	%rd8, %rd4, %rd7;
	ld.global.f64 	%fd1, [%rd8];
	add.s64 	%rd9, %rd5, %rd7;
	ld.global.f64 	%fd2, [%rd9];
	add.f64 	%fd3, %fd1, %fd2;
	add.s64 	%rd10, %rd6, %rd7;
	st.global.f64 	[%rd10], %fd3;
$L__BB0_2:
	ret;

}


// ===== COMPILED SASS (sm_100) =====

	.target	sm_100

	.elftype	@"ET_EXEC"


//--------------------- .note.nv.tkinfo           --------------------------
	.section	.note.nv.tkinfo,"",@"SHT_NOTE"
	.sectionflags	@"SHF_NOTE_NV_TKINFO"
	.tkinfo
        /*0018*/ 	.word	0x00000002
        /*0030*/ 	.string	""
        /*0030*/ 	.string	"ptxas"
        /*0030*/ 	.string	"Cuda compilation tools, release 13.0, V13.0.88"
        /*0030*/ 	.string	"Build cuda_13.0.r13.0/compiler.36424714_0"
        /*0030*/ 	.string	"-arch sm_100 -m 64 "



//--------------------- .note.nv.cuinfo           --------------------------
	.section	.note.nv.cuinfo,"",@"SHT_NOTE"
	.sectionflags	@"SHF_NOTE_NV_CUINFO"
        /*0018*/ 	.short	0x0002
        /*001a*/ 	.short	0x0064
        /*001c*/ 	.short	0x0082
	.zero		2


//--------------------- .nv.info                  --------------------------
	.section	.nv.info,"",@"SHT_CUDA_INFO"
	.align	4


	//----- nvinfo : EIATTR_REGCOUNT
	.align		4
        /*0000*/ 	.byte	0x04, 0x2f
        /*0002*/ 	.short	(.L_1 - .L_0)
	.align		4
.L_0:
        /*0004*/ 	.word	index@(_Z12vecAddKernelPKdS0_Pdi)
        /*0008*/ 	.word	0x0000000e


	//----- nvinfo : EIATTR_FRAME_SIZE
	.align		4
.L_1:
        /*000c*/ 	.byte	0x04, 0x11
        /*000e*/ 	.short	(.L_3 - .L_2)
	.align		4
.L_2:
        /*0010*/ 	.word	index@(_Z12vecAddKernelPKdS0_Pdi)
        /*0014*/ 	.word	0x00000000


	//----- nvinfo : EIATTR_MIN_STACK_SIZE
	.align		4
.L_3:
        /*0018*/ 	.byte	0x04, 0x12
        /*001a*/ 	.short	(.L_5 - .L_4)
	.align		4
.L_4:
        /*001c*/ 	.word	index@(_Z12vecAddKernelPKdS0_Pdi)
        /*0020*/ 	.word	0x00000000
.L_5:


//--------------------- .nv.compat                --------------------------
	.section	.nv.compat,"",@"SHT_CUDA_COMPAT_INFO"
	.align	4
        /*0000*/ 	.byte	0x02, 0x09, 0x00, 0x00, 0x02, 0x02, 0x01, 0x00, 0x02, 0x05, 0x05, 0x00, 0x03, 0x07, 0x01, 0x01
        /*0010*/ 	.byte	0x02, 0x03, 0x00, 0x00, 0x02, 0x06, 0x01, 0x00, 0x04, 0x0b, 0x08, 0x00, 0x01, 0x00, 0x00, 0x00
        /*0020*/ 	.byte	0x00, 0x00, 0x00, 0x00


//--------------------- .nv.info._Z12vecAddKernelPKdS0_Pdi --------------------------
	.section	.nv.info._Z12vecAddKernelPKdS0_Pdi,"",@"SHT_CUDA_INFO"
	.sectionflags	@""
	.align	4


	//----- nvinfo : EIATTR_CUDA_API_VERSION
	.align		4
        /*0000*/ 	.byte	0x04, 0x37
        /*0002*/ 	.short	(.L_7 - .L_6)
.L_6:
        /*0004*/ 	.word	0x00000082


	//----- nvinfo : EIATTR_KPARAM_INFO
	.align		4
.L_7:
        /*0008*/ 	.byte	0x04, 0x17
        /*000a*/ 	.short	(.L_9 - .L_8)
.L_8:
        /*000c*/ 	.word	0x00000000
        /*0010*/ 	.short	0x0003
        /*0012*/ 	.short	0x0018
        /*0014*/ 	.byte	0x00, 0xf0, 0x11, 0x00


	//----- nvinfo : EIATTR_KPARAM_INFO
	.align		4
.L_9:
        /*0018*/ 	.byte	0x04, 0x17
        /*001a*/ 	.short	(.L_11 - .L_10)
.L_10:
        /*001c*/ 	.word	0x00000000
        /*0020*/ 	.short	0x0002
        /*0022*/ 	.short	0x0010
        /*0024*/ 	.byte	0x00, 0xf5, 0x21, 0x00


	//----- nvinfo : EIATTR_KPARAM_INFO
	.align		4
.L_11:
        /*0028*/ 	.byte	0x04, 0x17
        /*002a*/ 	.short	(.L_13 - .L_12)
.L_12:
        /*002c*/ 	.word	0x00000000
        /*0030*/ 	.short	0x0001
        /*0032*/ 	.short	0x0008
        /*0034*/ 	.byte	0x00, 0xf5, 0x21, 0x00


	//----- nvinfo : EIATTR_KPARAM_INFO
	.align		4
.L_13:
        /*0038*/ 	.byte	0x04, 0x17
        /*003a*/ 	.short	(.L_15 - .L_14)
.L_14:
        /*003c*/ 	.word	0x00000000
        /*0040*/ 	.short	0x0000
        /*0042*/ 	.short	0x0000
        /*0044*/ 	.byte	0x00, 0xf5, 0x21, 0x00


	//----- nvinfo : EIATTR_SPARSE_MMA_MASK
	.align		4
.L_15:
        /*0048*/ 	.byte	0x03, 0x50
        /*004a*/ 	.short	0x0000


	//----- nvinfo : EIATTR_MAXREG_COUNT
	.align		4
        /*004c*/ 	.byte	0x03, 0x1b
        /*004e*/ 	.short	0x00ff


	//----- nvinfo : EIATTR_MERCURY_ISA_VERSION
	.align		4
        /*0050*/ 	.byte	0x03, 0x5f
        /*0052*/ 	.short	0x0101


	//----- nvinfo : EIATTR_VRC_CTA_INIT_COUNT
	.align		4
        /*0054*/ 	.byte	0x02, 0x4a
	.zero		1
	.zero		1


	//----- nvinfo : EIATTR_EXIT_INSTR_OFFSETS
	.align		4
        /*0058*/ 	.byte	0x04, 0x1c
        /*005a*/ 	.short	(.L_17 - .L_16)


	//   ....[0]....
.L_16:
        /*005c*/ 	.word	0x00000070


	//   ....[1]....
        /*0060*/ 	.word	0x00000130


	//----- nvinfo : EIATTR_CBANK_PARAM_SIZE
	.align		4
.L_17:
        /*0064*/ 	.byte	0x03, 0x19
        /*0066*/ 	.short	0x001c


	//----- nvinfo : EIATTR_PARAM_CBANK
	.align		4
        /*0068*/ 	.byte	0x04, 0x0a
        /*006a*/ 	.short	(.L_19 - .L_18)
	.align		4
.L_18:
        /*006c*/ 	.word	index@(.nv.constant0._Z12vecAddKernelPKdS0_Pdi)
        /*0070*/ 	.short	0x0380
        /*0072*/ 	.short	0x001c


	//----- nvinfo : EIATTR_SW_WAR
	.align		4
.L_19:
        /*0074*/ 	.byte	0x04, 0x36
        /*0076*/ 	.short	(.L_21 - .L_20)
.L_20:
        /*0078*/ 	.word	0x00000008
.L_21:


//--------------------- .nv.callgraph             --------------------------
	.section	.nv.callgraph,"",@"SHT_CUDA_CALLGRAPH"
	.align	4
	.sectionentsize	8
	.align		4
        /*0000*/ 	.word	0x00000000
	.align		4
        /*0004*/ 	.word	0xffffffff
	.align		4
        /*0008*/ 	.word	0x00000000
	.align		4
        /*000c*/ 	.word	0xfffffffe
	.align		4
        /*0010*/ 	.word	0x00000000
	.align		4
        /*0014*/ 	.word	0xfffffffd
	.align		4
        /*0018*/ 	.word	0x00000000
	.align		4
        /*001c*/ 	.word	0xfffffffc


//--------------------- .text._Z12vecAddKernelPKdS0_Pdi --------------------------
	.section	.text._Z12vecAddKernelPKdS0_Pdi,"ax",@progbits
	.align	128
        .global         _Z12vecAddKernelPKdS0_Pdi
        .type           _Z12vecAddKernelPKdS0_Pdi,@function
        .size           _Z12vecAddKernelPKdS0_Pdi,(.L_x_1 - _Z12vecAddKernelPKdS0_Pdi)
        .other          _Z12vecAddKernelPKdS0_Pdi,@"STO_CUDA_ENTRY STV_DEFAULT"
_Z12vecAddKernelPKdS0_Pdi:
.text._Z12vecAddKernelPKdS0_Pdi:
[----:B------:R-:W-:Y:S01]  /*0000*/  LDC R1, c[0x0][0x37c] ;  /* 0x0000df00ff017b82 */ /* 0x000fe20000000800 */
[----:B------:R-:W0:Y:S07]  /*0010*/  S2R R0, SR_TID.X ;  /* 0x0000000000007919 */ /* 0x000e2e0000002100 */
[----:B------:R-:W0:Y:S01]  /*0020*/  S2UR UR4, SR_CTAID.X ;  /* 0x00000000000479c3 */ /* 0x000e220000002500 */
[----:B------:R-:W1:Y:S07]  /*0030*/  LDCU UR5, c[0x0][0x398] ;  /* 0x00007300ff0577ac */ /* 0x000e6e0008000800 */
[----:B------:R-:W0:Y:S02]  /*0040*/  LDC R11, c[0x0][0x360] ;  /* 0x0000d800ff0b7b82 */ /* 0x000e240000000800 */
[----:B0-----:R-:W-:-:S05]  /*0050*/  IMAD R11, R11, UR4, R0 ;  /* 0x000000040b0b7c24 */ /* 0x001fca000f8e0200 */
[----:B-1----:R-:W-:-:S13]  /*0060*/  ISETP.GE.AND P0, PT, R11, UR5, PT ;  /* 0x000000050b007c0c */ /* 0x002fda000bf06270 */
[----:B------:R-:W-:Y:S05]  /*0070*/  @P0 EXIT ;  /* 0x000000000000094d */ /* 0x000fea0003800000 */
[----:B------:R-:W0:Y:S01]  /*0080*/  LDC.64 R2, c[0x0][0x380] ;  /* 0x0000e000ff027b82 */ /* 0x000e220000000a00 */
[----:B------:R-:W1:Y:S07]  /*0090*/  LDCU.64 UR4, c[0x0][0x358] ;  /* 0x00006b00ff0477ac */ /* 0x000e6e0008000a00 */
[----:B------:R-:W2:Y:S08]  /*00a0*/  LDC.64 R4, c[0x0][0x388] ;  /* 0x0000e200ff047b82 */ /* 0x000eb00000000a00 */
[----:B------:R-:W3:Y:S01]  /*00b0*/  LDC.64 R8, c[0x0][0x390] ;  /* 0x0000e400ff087b82 */ /* 0x000ee20000000a00 */
[----:B0-----:R-:W-:-:S06]  /*00c0*/  IMAD.WIDE R2, R11, 0x8, R2 ;  /* 0x000000080b027825 */ /* 0x001fcc00078e0202 */
[----:B-1----:R-:W4:Y:S01]  /*00d0*/  LDG.E.64 R2, desc[UR4][R2.64] ;  /* 0x0000000402027981 */ /* 0x002f22000c1e1b00 */
[----:B--2---:R-:W-:-:S06]  /*00e0*/  IMAD.WIDE R4, R11, 0x8, R4 ;  /* 0x000000080b047825 */ /* 0x004fcc00078e0204 */
[----:B------:R-:W4:Y:S01]  /*00f0*/  LDG.E.64 R4, desc[UR4][R4.64] ;  /* 0x0000000404047981 */ /* 0x000f22000c1e1b00 */
[----:B---3--:R-:W-:Y:S01]  /*0100*/  IMAD.WIDE R8, R11, 0x8, R8 ;  /* 0x000000080b087825 */ /* 0x008fe200078e0208 */
[----:B----4-:R-:W-:-:S07]  /*0110*/  DADD R6, R2, R4 ;  /* 0x0000000002067229 */ /* 0x010fce0000000004 */
[----:B------:R-:W-:Y:S01]  /*0120*/  STG.E.64 desc[UR4][R8.64], R6 ;  /* 0x0000000608007986 */ /* 0x000fe2000c101b04 */
[----:B------:R-:W-:Y:S05]  /*0130*/  EXIT ;  /* 0x000000000000794d */ /* 0x000fea0003800000 */
.L_x_0:
[----:B------:R-:W-:-:S00]  /*0140*/  BRA `(.L_x_0) ;  /* 0xfffffffc00fc7947 */ /* 0x000fc0000383ffff */
[----:B------:R-:W-:-:S00]  /*0150*/  NOP ;  /* 0x0000000000007918 */ /* 0x000fc00000000000 */
        /* <DEDUP_REMOVED lines=10> */
.L_x_1:


//--------------------- .nv.shared.reserved.0     --------------------------
	.section	.nv.shared.reserved.0,"aw",@nobits
	.weak		__nv_reservedSMEM_offset_0_alias
	.size		__nv_reservedSMEM_offset_0_alias, 0, 64
	.other		__nv_reservedSMEM_offset_0_alias,@"STO_CUDA_RESERVED_SHARED STV_DEFAULT"
__nv_reservedSMEM_offset_0_alias:
	.zero		0
	.zero		64


//--------------------- .nv.constant0._Z12vecAddKernelPKdS0_Pdi --------------------------
	.section	.nv.constant0._Z12vecAddKernelPKdS0_Pdi,"a",@progbits
	.sectionflags	@""
	.align	4
.nv.constant0._Z12vecAddKernelPKdS0_Pdi:
	.zero		924


//--------------------- SYMBOLS --------------------------

	.type		.nv.reservedSmem.offset0,@object
	.size		.nv.reservedSmem.offset0,0x4
